//
// Generated by NVIDIA NVVM Compiler
//
// Compiler Build ID: CL-36424714
// Cuda compilation tools, release 13.0, V13.0.88
// Based on NVVM 20.0.0
//

.version 9.0
.target sm_100
.address_size 64

	// .globl	_Z3mapyPb

.visible .entry _Z3mapyPb(
	.param .u64 _Z3mapyPb_param_0,
	.param .u64 .ptr .align 1 _Z3mapyPb_param_1
)
{
	.reg .pred 	%p<2>;
	.reg .b16 	%rs<2>;
	.reg .b32 	%r<5>;
	.reg .b64 	%rd<7>;

	ld.param.u64 	%rd3, [_Z3mapyPb_param_0];
	ld.param.u64 	%rd2, [_Z3mapyPb_param_1];
	mov.u32 	%r1, %ctaid.x;
	mov.u32 	%r2, %ntid.x;
	mov.u32 	%r3, %tid.x;
	mad.lo.s32 	%r4, %r1, %r2, %r3;
	cvt.u64.u32 	%rd1, %r4;
	add.s64 	%rd4, %rd3, %rd1;
	setp.gt.u64 	%p1, %rd4, 3002851906031;
	@%p1 bra 	$L__BB0_2;
	cvta.to.global.u64 	%rd5, %rd2;
	add.s64 	%rd6, %rd5, %rd1;
	mov.b16 	%rs1, 0;
	st.global.u8 	[%rd6], %rs1;
$L__BB0_2:
	ret;

}


// ===== COMPILED SASS (sm_100) =====

	.target	sm_100

	.elftype	@"ET_EXEC"


//--------------------- .note.nv.tkinfo           --------------------------
	.section	.note.nv.tkinfo,"",@"SHT_NOTE"
	.sectionflags	@"SHF_NOTE_NV_TKINFO"
	.tkinfo
        /*0018*/ 	.word	0x00000002
        /*0030*/ 	.string	""
        /*0030*/ 	.string	"ptxas"
        /*0030*/ 	.string	"Cuda compilation tools, release 13.0, V13.0.88"
        /*0030*/ 	.string	"Build cuda_13.0.r13.0/compiler.36424714_0"
        /*0030*/ 	.string	"-arch sm_100 -m 64 "



//--------------------- .note.nv.cuinfo           --------------------------
	.section	.note.nv.cuinfo,"",@"SHT_NOTE"
	.sectionflags	@"SHF_NOTE_NV_CUINFO"
        /*0018*/ 	.short	0x0002
        /*001a*/ 	.short	0x0064
        /*001c*/ 	.short	0x0082
	.zero		2


//--------------------- .nv.info                  --------------------------
	.section	.nv.info,"",@"SHT_CUDA_INFO"
	.align	4


	//----- nvinfo : EIATTR_REGCOUNT
	.align		4
        /*0000*/ 	.byte	0x04, 0x2f
        /*0002*/ 	.short	(.L_1 - .L_0)
	.align		4
.L_0:
        /*0004*/ 	.word	index@(_Z3mapyPb)
        /*0008*/ 	.word	0x00000006


	//----- nvinfo : EIATTR_FRAME_SIZE
	.align		4
.L_1:
        /*000c*/ 	.byte	0x04, 0x11
        /*000e*/ 	.short	(.L_3 - .L_2)
	.align		4
.L_2:
        /*0010*/ 	.word	index@(_Z3mapyPb)
        /*0014*/ 	.word	0x00000000


	//----- nvinfo : EIATTR_MIN_STACK_SIZE
	.align		4
.L_3:
        /*0018*/ 	.byte	0x04, 0x12
        /*001a*/ 	.short	(.L_5 - .L_4)
	.align		4
.L_4:
        /*001c*/ 	.word	index@(_Z3mapyPb)
        /*0020*/ 	.word	0x00000000
.L_5:


//--------------------- .nv.compat                --------------------------
	.section	.nv.compat,"",@"SHT_CUDA_COMPAT_INFO"
	.align	4
        /*0000*/ 	.byte	0x02, 0x09, 0x00, 0x00, 0x02, 0x02, 0x01, 0x00, 0x02, 0x05, 0x05, 0x00, 0x03, 0x07, 0x01, 0x01
        /*0010*/ 	.byte	0x02, 0x03, 0x00, 0x00, 0x02, 0x06, 0x01, 0x00, 0x04, 0x0b, 0x08, 0x00, 0x09, 0x00, 0x00, 0x00
        /*0020*/ 	.byte	0x00, 0x00, 0x00, 0x00


//--------------------- .nv.info._Z3mapyPb        --------------------------
	.section	.nv.info._Z3mapyPb,"",@"SHT_CUDA_INFO"
	.sectionflags	@""
	.align	4


	//----- nvinfo : EIATTR_CUDA_API_VERSION
	.align		4
        /*0000*/ 	.byte	0x04, 0x37
        /*0002*/ 	.short	(.L_7 - .L_6)
.L_6:
        /*0004*/ 	.word	0x00000082


	//----- nvinfo : EIATTR_KPARAM_INFO
	.align		4
.L_7:
        /*0008*/ 	.byte	0x04, 0x17
        /*000a*/ 	.short	(.L_9 - .L_8)
.L_8:
        /*000c*/ 	.word	0x00000000
        /*0010*/ 	.short	0x0001
        /*0012*/ 	.short	0x0008
        /*0014*/ 	.byte	0x00, 0xf5, 0x21, 0x00


	//----- nvinfo : EIATTR_KPARAM_INFO
	.align		4
.L_9:
        /*0018*/ 	.byte	0x04, 0x17
        /*001a*/ 	.short	(.L_11 - .L_10)
.L_10:
        /*001c*/ 	.word	0x00000000
        /*0020*/ 	.short	0x0000
        /*0022*/ 	.short	0x0000
        /*0024*/ 	.byte	0x00, 0xf0, 0x21, 0x00


	//----- nvinfo : EIATTR_SPARSE_MMA_MASK
	.align		4
.L_11:
        /*0028*/ 	.byte	0x03, 0x50
        /*002a*/ 	.short	0x0000


	//----- nvinfo : EIATTR_MAXREG_COUNT
	.align		4
        /*002c*/ 	.byte	0x03, 0x1b
        /*002e*/ 	.short	0x00ff


	//----- nvinfo : EIATTR_MERCURY_ISA_VERSION
	.align		4
        /*0030*/ 	.byte	0x03, 0x5f
        /*0032*/ 	.short	0x0101


	//----- nvinfo : EIATTR_VRC_CTA_INIT_COUNT
	.align		4
        /*0034*/ 	.byte	0x02, 0x4a
	.zero		1
	.zero		1


	//----- nvinfo : EIATTR_EXIT_INSTR_OFFSETS
	.align		4
        /*0038*/ 	.byte	0x04, 0x1c
        /*003a*/ 	.short	(.L_13 - .L_12)


	//   ....[0]....
.L_12:
        /*003c*/ 	.word	0x000000a0


	//   ....[1]....
        /*0040*/ 	.word	0x00000100


	//----- nvinfo : EIATTR_CBANK_PARAM_SIZE
	.align		4
.L_13:
        /*0044*/ 	.byte	0x03, 0x19
        /*0046*/ 	.short	0x0010


	//----- nvinfo : EIATTR_PARAM_CBANK
	.align		4
        /*0048*/ 	.byte	0x04, 0x0a
        /*004a*/ 	.short	(.L_15 - .L_14)
	.align		4
.L_14:
        /*004c*/ 	.word	index@(.nv.constant0._Z3mapyPb)
        /*0050*/ 	.short	0x0380
        /*0052*/ 	.short	0x0010


	//----- nvinfo : EIATTR_SW_WAR
	.align		4
.L_15:
        /*0054*/ 	.byte	0x04, 0x36
        /*0056*/ 	.short	(.L_17 - .L_16)
.L_16:
        /*0058*/ 	.word	0x00000008
.L_17:


//--------------------- .nv.callgraph             --------------------------
	.section	.nv.callgraph,"",@"SHT_CUDA_CALLGRAPH"
	.align	4
	.sectionentsize	8
	.align		4
        /*0000*/ 	.word	0x00000000
	.align		4
        /*0004*/ 	.word	0xffffffff
	.align		4
        /*0008*/ 	.word	0x00000000
	.align		4
        /*000c*/ 	.word	0xfffffffe
	.align		4
        /*0010*/ 	.word	0x00000000
	.align		4
        /*0014*/ 	.word	0xfffffffd
	.align		4
        /*0018*/ 	.word	0x00000000
	.align		4
        /*001c*/ 	.word	0xfffffffc


//--------------------- .text._Z3mapyPb           --------------------------
	.section	.text._Z3mapyPb,"ax",@progbits
	.align	128
        .global         _Z3mapyPb
        .type           _Z3mapyPb,@function
        .size           _Z3mapyPb,(.L_x_1 - _Z3mapyPb)
        .other          _Z3mapyPb,@"STO_CUDA_ENTRY STV_DEFAULT"
_Z3mapyPb:
.text._Z3mapyPb:
[----:B------:R-:W-:Y:S01]  /*0000*/  LDC R1, c[0x0][0x37c] ;  /* 0x0000df00ff017b82 */ /* 0x000fe20000000800 */
[----:B------:R-:W0:Y:S07]  /*0010*/  S2R R3, SR_TID.X ;  /* 0x0000000000037919 */ /* 0x000e2e0000002100 */
[----:B------:R-:W0:Y:S01]  /*0020*/  S2UR UR4, SR_CTAID.X ;  /* 0x00000000000479c3 */ /* 0x000e220000002500 */
[----:B------:R-:W1:Y:S07]  /*0030*/  LDCU.64 UR6, c[0x0][0x380] ;  /* 0x00007000ff0677ac */ /* 0x000e6e0008000a00 */
[----:B------:R-:W0:Y:S02]  /*0040*/  LDC R2, c[0x0][0x360] ;  /* 0x0000d800ff027b82 */ /* 0x000e240000000800 */
[----:B0-----:R-:W-:-:S05]  /*0050*/  IMAD R2, R2, UR4, R3 ;  /* 0x0000000402027c24 */ /* 0x001fca000f8e0203 */
[----:B-1----:R-:W-:-:S04]  /*0060*/  IADD3 R0, P1, PT, R2, UR6, RZ ;  /* 0x0000000602007c10 */ /* 0x002fc8000ff3e0ff */
[----:B------:R-:W-:Y:S01]  /*0070*/  ISETP.GT.U32.AND P0, PT, R0, 0x27ebd1ef, PT ;  /* 0x27ebd1ef0000780c */ /* 0x000fe20003f04070 */
[----:B------:R-:W-:-:S05]  /*0080*/  IMAD.X R0, RZ, RZ, UR7, P1 ;  /* 0x00000007ff007e24 */ /* 0x000fca00088e06ff */
[----:B------:R-:W-:-:S13]  /*0090*/  ISETP.GT.U32.AND.EX P0, PT, R0, 0x2bb, PT, P0 ;  /* 0x000002bb0000780c */ /* 0x000fda0003f04100 */
[----:B------:R-:W-:Y:S05]  /*00a0*/  @P0 EXIT ;  /* 0x000000000000094d */ /* 0x000fea0003800000 */
[----:B------:R-:W0:Y:S01]  /*00b0*/  LDCU.64 UR6, c[0x0][0x388] ;  /* 0x00007100ff0677ac */ /* 0x000e220008000a00 */
[----:B------:R-:W1:Y:S01]  /*00c0*/  LDCU.64 UR4, c[0x0][0x358] ;  /* 0x00006b00ff0477ac */ /* 0x000e620008000a00 */
[----:B0-----:R-:W-:-:S05]  /*00d0*/  IADD3 R2, P0, PT, R2, UR6, RZ ;  /* 0x0000000602027c10 */ /* 0x001fca000ff1e0ff */
[----:B------:R-:W-:-:S05]  /*00e0*/  IMAD.X R3, RZ, RZ, UR7, P0 ;  /* 0x00000007ff037e24 */ /* 0x000fca00080e06ff */
[----:B-1----:R-:W-:Y:S01]  /*00f0*/  STG.E.U8 desc[UR4][R2.64], RZ ;  /* 0x000000ff02007986 */ /* 0x002fe2000c101104 */
[----:B------:R-:W-:Y:S05]  /*0100*/  EXIT ;  /* 0x000000000000794d */ /* 0x000fea0003800000 */
.L_x_0:
[----:B------:R-:W-:-:S00]  /*0110*/  BRA `(.L_x_0) ;  /* 0xfffffffc00fc7947 */ /* 0x000fc0000383ffff */
[----:B------:R-:W-:-:S00]  /*0120*/  NOP ;  /* 0x0000000000007918 */ /* 0x000fc00000000000 */
        /* <DEDUP_REMOVED lines=13> */
.L_x_1:


//--------------------- .nv.shared.reserved.0     --------------------------
	.section	.nv.shared.reserved.0,"aw",@nobits
	.weak		__nv_reservedSMEM_offset_0_alias
	.size		__nv_reservedSMEM_offset_0_alias, 0, 64
	.other		__nv_reservedSMEM_offset_0_alias,@"STO_CUDA_RESERVED_SHARED STV_DEFAULT"
__nv_reservedSMEM_offset_0_alias:
	.zero		0
	.zero		64


//--------------------- .nv.constant0._Z3mapyPb   --------------------------
	.section	.nv.constant0._Z3mapyPb,"a",@progbits
	.sectionflags	@""
	.align	4
.nv.constant0._Z3mapyPb:
	.zero		912


//--------------------- SYMBOLS --------------------------

	.type		.nv.reservedSmem.offset0,@object
	.size		.nv.reservedSmem.offset0,0x4
